//
// Generated by NVIDIA NVVM Compiler
//
// Compiler Build ID: CL-36424714
// Cuda compilation tools, release 13.0, V13.0.88
// Based on NVVM 20.0.0
//

.version 9.0
.target sm_100
.address_size 64

	// .globl	_Z5fill2Pfmf
.global .align 1 .b8 _ZN34_INTERNAL_ec8fd45d_4_k_cu_da38e7914cuda3std3__45__cpo5beginE[1];
.global .align 1 .b8 _ZN34_INTERNAL_ec8fd45d_4_k_cu_da38e7914cuda3std3__45__cpo3endE[1];
.global .align 1 .b8 _ZN34_INTERNAL_ec8fd45d_4_k_cu_da38e7914cuda3std3__45__cpo6cbeginE[1];
.global .align 1 .b8 _ZN34_INTERNAL_ec8fd45d_4_k_cu_da38e7914cuda3std3__45__cpo4cendE[1];
.global .align 1 .b8 _ZN34_INTERNAL_ec8fd45d_4_k_cu_da38e7914cuda3std3__45__cpo6rbeginE[1];
.global .align 1 .b8 _ZN34_INTERNAL_ec8fd45d_4_k_cu_da38e7914cuda3std3__45__cpo4rendE[1];
.global .align 1 .b8 _ZN34_INTERNAL_ec8fd45d_4_k_cu_da38e7914cuda3std3__45__cpo7crbeginE[1];
.global .align 1 .b8 _ZN34_INTERNAL_ec8fd45d_4_k_cu_da38e7914cuda3std3__45__cpo5crendE[1];
.global .align 1 .b8 _ZN34_INTERNAL_ec8fd45d_4_k_cu_da38e7914cuda3std3__436_GLOBAL__N__ec8fd45d_4_k_cu_da38e7916ignoreE[1];
.global .align 1 .b8 _ZN34_INTERNAL_ec8fd45d_4_k_cu_da38e7914cuda3std3__419piecewise_constructE[1];
.global .align 1 .b8 _ZN34_INTERNAL_ec8fd45d_4_k_cu_da38e7914cuda3std3__48in_placeE[1];
.global .align 1 .b8 _ZN34_INTERNAL_ec8fd45d_4_k_cu_da38e7914cuda3std3__420unreachable_sentinelE[1];
.global .align 1 .b8 _ZN34_INTERNAL_ec8fd45d_4_k_cu_da38e7914cuda3std3__47nulloptE[1];
.global .align 1 .b8 _ZN34_INTERNAL_ec8fd45d_4_k_cu_da38e7914cuda3std3__48unexpectE[1];
.global .align 1 .b8 _ZN34_INTERNAL_ec8fd45d_4_k_cu_da38e7914cuda3std6ranges3__45__cpo4swapE[1];
.global .align 1 .b8 _ZN34_INTERNAL_ec8fd45d_4_k_cu_da38e7914cuda3std6ranges3__45__cpo9iter_moveE[1];
.global .align 1 .b8 _ZN34_INTERNAL_ec8fd45d_4_k_cu_da38e7914cuda3std6ranges3__45__cpo5beginE[1];
.global .align 1 .b8 _ZN34_INTERNAL_ec8fd45d_4_k_cu_da38e7914cuda3std6ranges3__45__cpo3endE[1];
.global .align 1 .b8 _ZN34_INTERNAL_ec8fd45d_4_k_cu_da38e7914cuda3std6ranges3__45__cpo6cbeginE[1];
.global .align 1 .b8 _ZN34_INTERNAL_ec8fd45d_4_k_cu_da38e7914cuda3std6ranges3__45__cpo4cendE[1];
.global .align 1 .b8 _ZN34_INTERNAL_ec8fd45d_4_k_cu_da38e7914cuda3std6ranges3__45__cpo7advanceE[1];
.global .align 1 .b8 _ZN34_INTERNAL_ec8fd45d_4_k_cu_da38e7914cuda3std6ranges3__45__cpo9iter_swapE[1];
.global .align 1 .b8 _ZN34_INTERNAL_ec8fd45d_4_k_cu_da38e7914cuda3std6ranges3__45__cpo4nextE[1];
.global .align 1 .b8 _ZN34_INTERNAL_ec8fd45d_4_k_cu_da38e7914cuda3std6ranges3__45__cpo4prevE[1];
.global .align 1 .b8 _ZN34_INTERNAL_ec8fd45d_4_k_cu_da38e7914cuda3std6ranges3__45__cpo4dataE[1];
.global .align 1 .b8 _ZN34_INTERNAL_ec8fd45d_4_k_cu_da38e7914cuda3std6ranges3__45__cpo5cdataE[1];
.global .align 1 .b8 _ZN34_INTERNAL_ec8fd45d_4_k_cu_da38e7914cuda3std6ranges3__45__cpo4sizeE[1];
.global .align 1 .b8 _ZN34_INTERNAL_ec8fd45d_4_k_cu_da38e7914cuda3std6ranges3__45__cpo5ssizeE[1];
.global .align 1 .b8 _ZN34_INTERNAL_ec8fd45d_4_k_cu_da38e7914cuda3std6ranges3__45__cpo8distanceE[1];
.global .align 1 .b8 _ZN34_INTERNAL_ec8fd45d_4_k_cu_da38e7916thrust24THRUST_300001_SM_1000_NS8cuda_cub3parE[1];
.global .align 1 .b8 _ZN34_INTERNAL_ec8fd45d_4_k_cu_da38e7916thrust24THRUST_300001_SM_1000_NS8cuda_cub10par_nosyncE[1];
.global .align 1 .b8 _ZN34_INTERNAL_ec8fd45d_4_k_cu_da38e7916thrust24THRUST_300001_SM_1000_NS6system6detail10sequential3seqE[1];
.global .align 1 .b8 _ZN34_INTERNAL_ec8fd45d_4_k_cu_da38e7916thrust24THRUST_300001_SM_1000_NS12placeholders2_1E[1];
.global .align 1 .b8 _ZN34_INTERNAL_ec8fd45d_4_k_cu_da38e7916thrust24THRUST_300001_SM_1000_NS12placeholders2_2E[1];
.global .align 1 .b8 _ZN34_INTERNAL_ec8fd45d_4_k_cu_da38e7916thrust24THRUST_300001_SM_1000_NS12placeholders2_3E[1];
.global .align 1 .b8 _ZN34_INTERNAL_ec8fd45d_4_k_cu_da38e7916thrust24THRUST_300001_SM_1000_NS12placeholders2_4E[1];
.global .align 1 .b8 _ZN34_INTERNAL_ec8fd45d_4_k_cu_da38e7916thrust24THRUST_300001_SM_1000_NS12placeholders2_5E[1];
.global .align 1 .b8 _ZN34_INTERNAL_ec8fd45d_4_k_cu_da38e7916thrust24THRUST_300001_SM_1000_NS12placeholders2_6E[1];
.global .align 1 .b8 _ZN34_INTERNAL_ec8fd45d_4_k_cu_da38e7916thrust24THRUST_300001_SM_1000_NS12placeholders2_7E[1];
.global .align 1 .b8 _ZN34_INTERNAL_ec8fd45d_4_k_cu_da38e7916thrust24THRUST_300001_SM_1000_NS12placeholders2_8E[1];
.global .align 1 .b8 _ZN34_INTERNAL_ec8fd45d_4_k_cu_da38e7916thrust24THRUST_300001_SM_1000_NS12placeholders2_9E[1];
.global .align 1 .b8 _ZN34_INTERNAL_ec8fd45d_4_k_cu_da38e7916thrust24THRUST_300001_SM_1000_NS12placeholders3_10E[1];
.global .align 1 .b8 _ZN34_INTERNAL_ec8fd45d_4_k_cu_da38e7916thrust24THRUST_300001_SM_1000_NS3seqE[1];

.visible .entry _Z5fill2Pfmf(
	.param .u64 .ptr .align 1 _Z5fill2Pfmf_param_0,
	.param .u64 _Z5fill2Pfmf_param_1,
	.param .f32 _Z5fill2Pfmf_param_2
)
{
	.reg .pred 	%p<5>;
	.reg .b32 	%r<15>;
	.reg .b32 	%f<2>;
	.reg .b64 	%rd<13>;

	ld.param.u64 	%rd5, [_Z5fill2Pfmf_param_0];
	ld.param.u64 	%rd4, [_Z5fill2Pfmf_param_1];
	ld.param.f32 	%f1, [_Z5fill2Pfmf_param_2];
	cvta.to.global.u64 	%rd1, %rd5;
	mov.u32 	%r6, %ctaid.x;
	mov.u32 	%r7, %ntid.x;
	mov.u32 	%r8, %tid.x;
	mad.lo.s32 	%r9, %r6, %r7, %r8;
	shr.u64 	%rd6, %rd4, 2;
	cvt.s64.s32 	%rd2, %r9;
	setp.le.u64 	%p1, %rd6, %rd2;
	@%p1 bra 	$L__BB0_2;
	shl.b64 	%rd7, %rd2, 4;
	add.s64 	%rd8, %rd1, %rd7;
	st.global.v4.f32 	[%rd8], {%f1, %f1, %f1, %f1};
$L__BB0_2:
	cvt.u32.u64 	%r10, %rd2;
	setp.ne.s32 	%p2, %r10, 0;
	@%p2 bra 	$L__BB0_6;
	and.b64  	%rd3, %rd4, 3;
	setp.eq.s64 	%p3, %rd3, 0;
	@%p3 bra 	$L__BB0_6;
	cvt.u32.u64 	%r1, %rd3;
	mov.b32 	%r14, 0;
	mov.b32 	%r13, -1;
$L__BB0_5:
	cvt.s64.s32 	%rd9, %r13;
	add.s64 	%rd10, %rd4, %rd9;
	shl.b64 	%rd11, %rd10, 2;
	add.s64 	%rd12, %rd1, %rd11;
	st.global.f32 	[%rd12], %f1;
	add.s32 	%r14, %r14, 1;
	add.s32 	%r13, %r13, -1;
	setp.lt.u32 	%p4, %r14, %r1;
	@%p4 bra 	$L__BB0_5;
$L__BB0_6:
	ret;

}
	// .globl	_ZN3cub18CUB_300001_SM_10006detail11EmptyKernelIvEEvv
.visible .entry _ZN3cub18CUB_300001_SM_10006detail11EmptyKernelIvEEvv()
{


	ret;

}


// ===== COMPILED SASS (sm_100) =====

	.target	sm_100

	.elftype	@"ET_EXEC"


//--------------------- .note.nv.tkinfo           --------------------------
	.section	.note.nv.tkinfo,"",@"SHT_NOTE"
	.sectionflags	@"SHF_NOTE_NV_TKINFO"
	.tkinfo
        /*0018*/ 	.word	0x00000002
        /*0030*/ 	.string	""
        /*0030*/ 	.string	"ptxas"
        /*0030*/ 	.string	"Cuda compilation tools, release 13.0, V13.0.88"
        /*0030*/ 	.string	"Build cuda_13.0.r13.0/compiler.36424714_0"
        /*0030*/ 	.string	"-arch sm_100 -m 64 "



//--------------------- .note.nv.cuinfo           --------------------------
	.section	.note.nv.cuinfo,"",@"SHT_NOTE"
	.sectionflags	@"SHF_NOTE_NV_CUINFO"
        /*0018*/ 	.short	0x0002
        /*001a*/ 	.short	0x0064
        /*001c*/ 	.short	0x0082
	.zero		2


//--------------------- .nv.info                  --------------------------
	.section	.nv.info,"",@"SHT_CUDA_INFO"
	.align	4


	//----- nvinfo : EIATTR_REGCOUNT
	.align		4
        /*0000*/ 	.byte	0x04, 0x2f
        /*0002*/ 	.short	(.L_44 - .L_43)
	.align		4
.L_43:
        /*0004*/ 	.word	index@(_Z5fill2Pfmf)
        /*0008*/ 	.word	0x0000000e


	//----- nvinfo : EIATTR_FRAME_SIZE
	.align		4
.L_44:
        /*000c*/ 	.byte	0x04, 0x11
        /*000e*/ 	.short	(.L_46 - .L_45)
	.align		4
.L_45:
        /*0010*/ 	.word	index@(_Z5fill2Pfmf)
        /*0014*/ 	.word	0x00000000


	//----- nvinfo : EIATTR_REGCOUNT
	.align		4
.L_46:
        /*0018*/ 	.byte	0x04, 0x2f
        /*001a*/ 	.short	(.L_48 - .L_47)
	.align		4
.L_47:
        /*001c*/ 	.word	index@(_ZN3cub18CUB_300001_SM_10006detail11EmptyKernelIvEEvv)
        /*0020*/ 	.word	0x00000004


	//----- nvinfo : EIATTR_FRAME_SIZE
	.align		4
.L_48:
        /*0024*/ 	.byte	0x04, 0x11
        /*0026*/ 	.short	(.L_50 - .L_49)
	.align		4
.L_49:
        /*0028*/ 	.word	index@(_ZN3cub18CUB_300001_SM_10006detail11EmptyKernelIvEEvv)
        /*002c*/ 	.word	0x00000000


	//----- nvinfo : EIATTR_MIN_STACK_SIZE
	.align		4
.L_50:
        /*0030*/ 	.byte	0x04, 0x12
        /*0032*/ 	.short	(.L_52 - .L_51)
	.align		4
.L_51:
        /*0034*/ 	.word	index@(_ZN3cub18CUB_300001_SM_10006detail11EmptyKernelIvEEvv)
        /*0038*/ 	.word	0x00000000


	//----- nvinfo : EIATTR_MIN_STACK_SIZE
	.align		4
.L_52:
        /*003c*/ 	.byte	0x04, 0x12
        /*003e*/ 	.short	(.L_54 - .L_53)
	.align		4
.L_53:
        /*0040*/ 	.word	index@(_Z5fill2Pfmf)
        /*0044*/ 	.word	0x00000000
.L_54:


//--------------------- .nv.compat                --------------------------
	.section	.nv.compat,"",@"SHT_CUDA_COMPAT_INFO"
	.align	4
        /*0000*/ 	.byte	0x02, 0x09, 0x00, 0x00, 0x02, 0x02, 0x01, 0x00, 0x02, 0x05, 0x05, 0x00, 0x03, 0x07, 0x01, 0x01
        /*0010*/ 	.byte	0x02, 0x03, 0x00, 0x00, 0x02, 0x06, 0x01, 0x00, 0x04, 0x0b, 0x08, 0x00, 0x09, 0x00, 0x00, 0x00
        /*0020*/ 	.byte	0x00, 0x00, 0x00, 0x00


//--------------------- .nv.info._ZN3cub18CUB_300001_SM_10006detail11EmptyKernelIvEEvv --------------------------
	.section	.nv.info._ZN3cub18CUB_300001_SM_10006detail11EmptyKernelIvEEvv,"",@"SHT_CUDA_INFO"
	.sectionflags	@""
	.align	4


	//----- nvinfo : EIATTR_CUDA_API_VERSION
	.align		4
        /*0000*/ 	.byte	0x04, 0x37
        /*0002*/ 	.short	(.L_56 - .L_55)
.L_55:
        /*0004*/ 	.word	0x00000082


	//----- nvinfo : EIATTR_SPARSE_MMA_MASK
	.align		4
.L_56:
        /*0008*/ 	.byte	0x03, 0x50
        /*000a*/ 	.short	0x0000


	//----- nvinfo : EIATTR_MAXREG_COUNT
	.align		4
        /*000c*/ 	.byte	0x03, 0x1b
        /*000e*/ 	.short	0x00ff


	//----- nvinfo : EIATTR_MERCURY_ISA_VERSION
	.align		4
        /*0010*/ 	.byte	0x03, 0x5f
        /*0012*/ 	.short	0x0101


	//----- nvinfo : EIATTR_VRC_CTA_INIT_COUNT
	.align		4
        /*0014*/ 	.byte	0x02, 0x4a
	.zero		1
	.zero		1


	//----- nvinfo : EIATTR_EXIT_INSTR_OFFSETS
	.align		4
        /*0018*/ 	.byte	0x04, 0x1c
        /*001a*/ 	.short	(.L_58 - .L_57)


	//   ....[0]....
.L_57:
        /*001c*/ 	.word	0x00000010


	//----- nvinfo : EIATTR_SW_WAR
	.align		4
.L_58:
        /*0020*/ 	.byte	0x04, 0x36
        /*0022*/ 	.short	(.L_60 - .L_59)
.L_59:
        /*0024*/ 	.word	0x00000008
.L_60:


//--------------------- .nv.info._Z5fill2Pfmf     --------------------------
	.section	.nv.info._Z5fill2Pfmf,"",@"SHT_CUDA_INFO"
	.sectionflags	@""
	.align	4


	//----- nvinfo : EIATTR_CUDA_API_VERSION
	.align		4
        /*0000*/ 	.byte	0x04, 0x37
        /*0002*/ 	.short	(.L_62 - .L_61)
.L_61:
        /*0004*/ 	.word	0x00000082


	//----- nvinfo : EIATTR_KPARAM_INFO
	.align		4
.L_62:
        /*0008*/ 	.byte	0x04, 0x17
        /*000a*/ 	.short	(.L_64 - .L_63)
.L_63:
        /*000c*/ 	.word	0x00000000
        /*0010*/ 	.short	0x0002
        /*0012*/ 	.short	0x0010
        /*0014*/ 	.byte	0x00, 0xf0, 0x11, 0x00


	//----- nvinfo : EIATTR_KPARAM_INFO
	.align		4
.L_64:
        /*0018*/ 	.byte	0x04, 0x17
        /*001a*/ 	.short	(.L_66 - .L_65)
.L_65:
        /*001c*/ 	.word	0x00000000
        /*0020*/ 	.short	0x0001
        /*0022*/ 	.short	0x0008
        /*0024*/ 	.byte	0x00, 0xf0, 0x21, 0x00


	//----- nvinfo : EIATTR_KPARAM_INFO
	.align		4
.L_66:
        /*0028*/ 	.byte	0x04, 0x17
        /*002a*/ 	.short	(.L_68 - .L_67)
.L_67:
        /*002c*/ 	.word	0x00000000
        /*0030*/ 	.short	0x0000
        /*0032*/ 	.short	0x0000
        /*0034*/ 	.byte	0x00, 0xf5, 0x21, 0x00


	//----- nvinfo : EIATTR_SPARSE_MMA_MASK
	.align		4
.L_68:
        /*0038*/ 	.byte	0x03, 0x50
        /*003a*/ 	.short	0x0000


	//----- nvinfo : EIATTR_MAXREG_COUNT
	.align		4
        /*003c*/ 	.byte	0x03, 0x1b
        /*003e*/ 	.short	0x00ff


	//----- nvinfo : EIATTR_MERCURY_ISA_VERSION
	.align		4
        /*0040*/ 	.byte	0x03, 0x5f
        /*0042*/ 	.short	0x0101


	//----- nvinfo : EIATTR_VRC_CTA_INIT_COUNT
	.align		4
        /*0044*/ 	.byte	0x02, 0x4a
	.zero		1
	.zero		1


	//----- nvinfo : EIATTR_EXIT_INSTR_OFFSETS
	.align		4
        /*0048*/ 	.byte	0x04, 0x1c
        /*004a*/ 	.short	(.L_70 - .L_69)


	//   ....[0]....
.L_69:
        /*004c*/ 	.word	0x00000160


	//   ....[1]....
        /*0050*/ 	.word	0x000001a0


	//   ....[2]....
        /*0054*/ 	.word	0x00000700


	//   ....[3]....
        /*0058*/ 	.word	0x000007a0


	//----- nvinfo : EIATTR_CBANK_PARAM_SIZE
	.align		4
.L_70:
        /*005c*/ 	.byte	0x03, 0x19
        /*005e*/ 	.short	0x0014


	//----- nvinfo : EIATTR_PARAM_CBANK
	.align		4
        /*0060*/ 	.byte	0x04, 0x0a
        /*0062*/ 	.short	(.L_72 - .L_71)
	.align		4
.L_71:
        /*0064*/ 	.word	index@(.nv.constant0._Z5fill2Pfmf)
        /*0068*/ 	.short	0x0380
        /*006a*/ 	.short	0x0014


	//----- nvinfo : EIATTR_SW_WAR
	.align		4
.L_72:
        /*006c*/ 	.byte	0x04, 0x36
        /*006e*/ 	.short	(.L_74 - .L_73)
.L_73:
        /*0070*/ 	.word	0x00000008
.L_74:


//--------------------- .nv.callgraph             --------------------------
	.section	.nv.callgraph,"",@"SHT_CUDA_CALLGRAPH"
	.align	4
	.sectionentsize	8
	.align		4
        /*0000*/ 	.word	0x00000000
	.align		4
        /*0004*/ 	.word	0xffffffff
	.align		4
        /*0008*/ 	.word	0x00000000
	.align		4
        /*000c*/ 	.word	0xfffffffe
	.align		4
        /*0010*/ 	.word	0x00000000
	.align		4
        /*0014*/ 	.word	0xfffffffd
	.align		4
        /*0018*/ 	.word	0x00000000
	.align		4
        /*001c*/ 	.word	0xfffffffc


//--------------------- .nv.constant4             --------------------------
	.section	.nv.constant4,"a",@progbits
	.align	8
	.align		8
.nv.constant4:
        /*0000*/ 	.dword	_ZN34_INTERNAL_ec8fd45d_4_k_cu_da38e7914cuda3std3__45__cpo5beginE
	.align		8
        /*0008*/ 	.dword	_ZN34_INTERNAL_ec8fd45d_4_k_cu_da38e7914cuda3std3__45__cpo3endE
	.align		8
        /*0010*/ 	.dword	_ZN34_INTERNAL_ec8fd45d_4_k_cu_da38e7914cuda3std3__45__cpo6cbeginE
	.align		8
        /*0018*/ 	.dword	_ZN34_INTERNAL_ec8fd45d_4_k_cu_da38e7914cuda3std3__45__cpo4cendE
	.align		8
        /*0020*/ 	.dword	_ZN34_INTERNAL_ec8fd45d_4_k_cu_da38e7914cuda3std3__45__cpo6rbeginE
	.align		8
        /*0028*/ 	.dword	_ZN34_INTERNAL_ec8fd45d_4_k_cu_da38e7914cuda3std3__45__cpo4rendE
	.align		8
        /*0030*/ 	.dword	_ZN34_INTERNAL_ec8fd45d_4_k_cu_da38e7914cuda3std3__45__cpo7crbeginE
	.align		8
        /*0038*/ 	.dword	_ZN34_INTERNAL_ec8fd45d_4_k_cu_da38e7914cuda3std3__45__cpo5crendE
	.align		8
        /*0040*/ 	.dword	_ZN34_INTERNAL_ec8fd45d_4_k_cu_da38e7914cuda3std3__436_GLOBAL__N__ec8fd45d_4_k_cu_da38e7916ignoreE
	.align		8
        /*0048*/ 	.dword	_ZN34_INTERNAL_ec8fd45d_4_k_cu_da38e7914cuda3std3__419piecewise_constructE
	.align		8
        /*0050*/ 	.dword	_ZN34_INTERNAL_ec8fd45d_4_k_cu_da38e7914cuda3std3__48in_placeE
	.align		8
        /*0058*/ 	.dword	_ZN34_INTERNAL_ec8fd45d_4_k_cu_da38e7914cuda3std3__420unreachable_sentinelE
	.align		8
        /*0060*/ 	.dword	_ZN34_INTERNAL_ec8fd45d_4_k_cu_da38e7914cuda3std3__47nulloptE
	.align		8
        /*0068*/ 	.dword	_ZN34_INTERNAL_ec8fd45d_4_k_cu_da38e7914cuda3std3__48unexpectE
	.align		8
        /*0070*/ 	.dword	_ZN34_INTERNAL_ec8fd45d_4_k_cu_da38e7914cuda3std6ranges3__45__cpo4swapE
	.align		8
        /*0078*/ 	.dword	_ZN34_INTERNAL_ec8fd45d_4_k_cu_da38e7914cuda3std6ranges3__45__cpo9iter_moveE
	.align		8
        /*0080*/ 	.dword	_ZN34_INTERNAL_ec8fd45d_4_k_cu_da38e7914cuda3std6ranges3__45__cpo5beginE
	.align		8
        /*0088*/ 	.dword	_ZN34_INTERNAL_ec8fd45d_4_k_cu_da38e7914cuda3std6ranges3__45__cpo3endE
	.align		8
        /*0090*/ 	.dword	_ZN34_INTERNAL_ec8fd45d_4_k_cu_da38e7914cuda3std6ranges3__45__cpo6cbeginE
	.align		8
        /*0098*/ 	.dword	_ZN34_INTERNAL_ec8fd45d_4_k_cu_da38e7914cuda3std6ranges3__45__cpo4cendE
	.align		8
        /*00a0*/ 	.dword	_ZN34_INTERNAL_ec8fd45d_4_k_cu_da38e7914cuda3std6ranges3__45__cpo7advanceE
	.align		8
        /*00a8*/ 	.dword	_ZN34_INTERNAL_ec8fd45d_4_k_cu_da38e7914cuda3std6ranges3__45__cpo9iter_swapE
	.align		8
        /*00b0*/ 	.dword	_ZN34_INTERNAL_ec8fd45d_4_k_cu_da38e7914cuda3std6ranges3__45__cpo4nextE
	.align		8
        /*00b8*/ 	.dword	_ZN34_INTERNAL_ec8fd45d_4_k_cu_da38e7914cuda3std6ranges3__45__cpo4prevE
	.align		8
        /*00c0*/ 	.dword	_ZN34_INTERNAL_ec8fd45d_4_k_cu_da38e7914cuda3std6ranges3__45__cpo4dataE
	.align		8
        /*00c8*/ 	.dword	_ZN34_INTERNAL_ec8fd45d_4_k_cu_da38e7914cuda3std6ranges3__45__cpo5cdataE
	.align		8
        /*00d0*/ 	.dword	_ZN34_INTERNAL_ec8fd45d_4_k_cu_da38e7914cuda3std6ranges3__45__cpo4sizeE
	.align		8
        /*00d8*/ 	.dword	_ZN34_INTERNAL_ec8fd45d_4_k_cu_da38e7914cuda3std6ranges3__45__cpo5ssizeE
	.align		8
        /*00e0*/ 	.dword	_ZN34_INTERNAL_ec8fd45d_4_k_cu_da38e7914cuda3std6ranges3__45__cpo8distanceE
	.align		8
        /*00e8*/ 	.dword	_ZN34_INTERNAL_ec8fd45d_4_k_cu_da38e7916thrust24THRUST_300001_SM_1000_NS8cuda_cub3parE
	.align		8
        /*00f0*/ 	.dword	_ZN34_INTERNAL_ec8fd45d_4_k_cu_da38e7916thrust24THRUST_300001_SM_1000_NS8cuda_cub10par_nosyncE
	.align		8
        /*00f8*/ 	.dword	_ZN34_INTERNAL_ec8fd45d_4_k_cu_da38e7916thrust24THRUST_300001_SM_1000_NS6system6detail10sequential3seqE
	.align		8
        /*0100*/ 	.dword	_ZN34_INTERNAL_ec8fd45d_4_k_cu_da38e7916thrust24THRUST_300001_SM_1000_NS12placeholders2_1E
	.align		8
        /*0108*/ 	.dword	_ZN34_INTERNAL_ec8fd45d_4_k_cu_da38e7916thrust24THRUST_300001_SM_1000_NS12placeholders2_2E
	.align		8
        /*0110*/ 	.dword	_ZN34_INTERNAL_ec8fd45d_4_k_cu_da38e7916thrust24THRUST_300001_SM_1000_NS12placeholders2_3E
	.align		8
        /*0118*/ 	.dword	_ZN34_INTERNAL_ec8fd45d_4_k_cu_da38e7916thrust24THRUST_300001_SM_1000_NS12placeholders2_4E
	.align		8
        /*0120*/ 	.dword	_ZN34_INTERNAL_ec8fd45d_4_k_cu_da38e7916thrust24THRUST_300001_SM_1000_NS12placeholders2_5E
	.align		8
        /*0128*/ 	.dword	_ZN34_INTERNAL_ec8fd45d_4_k_cu_da38e7916thrust24THRUST_300001_SM_1000_NS12placeholders2_6E
	.align		8
        /*0130*/ 	.dword	_ZN34_INTERNAL_ec8fd45d_4_k_cu_da38e7916thrust24THRUST_300001_SM_1000_NS12placeholders2_7E
	.align		8
        /*0138*/ 	.dword	_ZN34_INTERNAL_ec8fd45d_4_k_cu_da38e7916thrust24THRUST_300001_SM_1000_NS12placeholders2_8E
	.align		8
        /*0140*/ 	.dword	_ZN34_INTERNAL_ec8fd45d_4_k_cu_da38e7916thrust24THRUST_300001_SM_1000_NS12placeholders2_9E
	.align		8
        /*0148*/ 	.dword	_ZN34_INTERNAL_ec8fd45d_4_k_cu_da38e7916thrust24THRUST_300001_SM_1000_NS12placeholders3_10E
	.align		8
        /*0150*/ 	.dword	_ZN34_INTERNAL_ec8fd45d_4_k_cu_da38e7916thrust24THRUST_300001_SM_1000_NS3seqE


//--------------------- .text._ZN3cub18CUB_300001_SM_10006detail11EmptyKernelIvEEvv --------------------------
	.section	.text._ZN3cub18CUB_300001_SM_10006detail11EmptyKernelIvEEvv,"ax",@progbits
	.align	128
        .global         _ZN3cub18CUB_300001_SM_10006detail11EmptyKernelIvEEvv
        .type           _ZN3cub18CUB_300001_SM_10006detail11EmptyKernelIvEEvv,@function
        .size           _ZN3cub18CUB_300001_SM_10006detail11EmptyKernelIvEEvv,(.L_x_6 - _ZN3cub18CUB_300001_SM_10006detail11EmptyKernelIvEEvv)
        .other          _ZN3cub18CUB_300001_SM_10006detail11EmptyKernelIvEEvv,@"STO_CUDA_ENTRY STV_DEFAULT"
_ZN3cub18CUB_300001_SM_10006detail11EmptyKernelIvEEvv:
.text._ZN3cub18CUB_300001_SM_10006detail11EmptyKernelIvEEvv:
[----:B------:R-:W-:Y:S01]  /*0000*/  LDC R1, c[0x0][0x37c] ;  /* 0x0000df00ff017b82 */ /* 0x000fe20000000800 */
[----:B------:R-:W-:Y:S05]  /*0010*/  EXIT ;  /* 0x000000000000794d */ /* 0x000fea0003800000 */
.L_x_0:
[----:B------:R-:W-:-:S00]  /*0020*/  BRA `(.L_x_0) ;  /* 0xfffffffc00fc7947 */ /* 0x000fc0000383ffff */
[----:B------:R-:W-:-:S00]  /*0030*/  NOP ;  /* 0x0000000000007918 */ /* 0x000fc00000000000 */
        /* <DEDUP_REMOVED lines=12> */
.L_x_6:


//--------------------- .text._Z5fill2Pfmf        --------------------------
	.section	.text._Z5fill2Pfmf,"ax",@progbits
	.align	128
        .global         _Z5fill2Pfmf
        .type           _Z5fill2Pfmf,@function
        .size           _Z5fill2Pfmf,(.L_x_7 - _Z5fill2Pfmf)
        .other          _Z5fill2Pfmf,@"STO_CUDA_ENTRY STV_DEFAULT"
_Z5fill2Pfmf:
.text._Z5fill2Pfmf:
[----:B------:R-:W-:Y:S01]  /*0000*/  LDC R1, c[0x0][0x37c] ;  /* 0x0000df00ff017b82 */ /* 0x000fe20000000800 */
[----:B------:R-:W0:Y:S07]  /*0010*/  S2R R3, SR_TID.X ;  /* 0x0000000000037919 */ /* 0x000e2e0000002100 */
[----:B------:R-:W0:Y:S01]  /*0020*/  S2UR UR4, SR_CTAID.X ;  /* 0x00000000000479c3 */ /* 0x000e220000002500 */
[----:B------:R-:W1:Y:S01]  /*0030*/  LDCU.64 UR14, c[0x0][0x388] ;  /* 0x00007100ff0e77ac */ /* 0x000e620008000a00 */
[----:B------:R-:W2:Y:S06]  /*0040*/  LDCU.64 UR16, c[0x0][0x358] ;  /* 0x00006b00ff1077ac */ /* 0x000eac0008000a00 */
[----:B------:R-:W0:Y:S01]  /*0050*/  LDC R0, c[0x0][0x360] ;  /* 0x0000d800ff007b82 */ /* 0x000e220000000800 */
[----:B-1----:R-:W-:Y:S01]  /*0060*/  USHF.R.U64 UR5, UR14, 0x2, UR15 ;  /* 0x000000020e057899 */ /* 0x002fe2000800120f */
[----:B0-----:R-:W-:Y:S01]  /*0070*/  IMAD R0, R0, UR4, R3 ;  /* 0x0000000400007c24 */ /* 0x001fe2000f8e0203 */
[----:B------:R-:W-:-:S04]  /*0080*/  USHF.R.U32.HI UR4, URZ, 0x2, UR15 ;  /* 0x00000002ff047899 */ /* 0x000fc8000801160f */
[C---:B------:R-:W-:Y:S02]  /*0090*/  ISETP.LT.U32.AND P0, PT, R0.reuse, UR5, PT ;  /* 0x0000000500007c0c */ /* 0x040fe4000bf01070 */
[----:B------:R-:W-:Y:S01]  /*00a0*/  IMAD.U32 R2, RZ, RZ, UR4 ;  /* 0x00000004ff027e24 */ /* 0x000fe2000f8e00ff */
[----:B------:R-:W-:Y:S02]  /*00b0*/  SHF.R.S32.HI R3, RZ, 0x1f, R0 ;  /* 0x0000001fff037819 */ /* 0x000fe40000011400 */
[----:B------:R-:W-:Y:S02]  /*00c0*/  ISETP.NE.AND P1, PT, R0, RZ, PT ;  /* 0x000000ff0000720c */ /* 0x000fe40003f25270 */
[----:B------:R-:W-:-:S13]  /*00d0*/  ISETP.GT.U32.AND.EX P0, PT, R2, R3, PT, P0 ;  /* 0x000000030200720c */ /* 0x000fda0003f04100 */
[----:B------:R-:W0:Y:S08]  /*00e0*/  @P0 LDC.64 R4, c[0x0][0x380] ;  /* 0x0000e000ff040b82 */ /* 0x000e300000000a00 */
[----:B------:R-:W1:Y:S01]  /*00f0*/  @P0 LDC R8, c[0x0][0x390] ;  /* 0x0000e400ff080b82 */ /* 0x000e620000000800 */
[----:B0-----:R-:W-:-:S04]  /*0100*/  @P0 LEA R2, P2, R0, R4, 0x4 ;  /* 0x0000000400020211 */ /* 0x001fc800078420ff */
[----:B------:R-:W-:Y:S01]  /*0110*/  @P0 LEA.HI.X R3, R0, R5, R3, 0x4, P2 ;  /* 0x0000000500030211 */ /* 0x000fe200010f2403 */
[--C-:B-1----:R-:W-:Y:S02]  /*0120*/  IMAD.MOV.U32 R9, RZ, RZ, R8.reuse ;  /* 0x000000ffff097224 */ /* 0x102fe400078e0008 */
[--C-:B------:R-:W-:Y:S02]  /*0130*/  IMAD.MOV.U32 R10, RZ, RZ, R8.reuse ;  /* 0x000000ffff0a7224 */ /* 0x100fe400078e0008 */
[----:B------:R-:W-:-:S05]  /*0140*/  IMAD.MOV.U32 R11, RZ, RZ, R8 ;  /* 0x000000ffff0b7224 */ /* 0x000fca00078e0008 */
[----:B--2---:R0:W-:Y:S01]  /*0150*/  @P0 STG.E.128 desc[UR16][R2.64], R8 ;  /* 0x0000000802000986 */ /* 0x0041e2000c101d10 */
[----:B------:R-:W-:Y:S05]  /*0160*/  @P1 EXIT ;  /* 0x000000000000194d */ /* 0x000fea0003800000 */
[----:B------:R-:W-:-:S06]  /*0170*/  ULOP3.LUT UR22, UR14, 0x3, URZ, 0xc0, !UPT ;  /* 0x000000030e167892 */ /* 0x000fcc000f8ec0ff */
[----:B------:R-:W-:-:S04]  /*0180*/  ISETP.NE.U32.AND P0, PT, RZ, UR22, PT ;  /* 0x00000016ff007c0c */ /* 0x000fc8000bf05070 */
[----:B------:R-:W-:-:S13]  /*0190*/  ISETP.NE.AND.EX P0, PT, RZ, RZ, PT, P0 ;  /* 0x000000ffff00720c */ /* 0x000fda0003f05300 */
[----:B------:R-:W-:Y:S05]  /*01a0*/  @!P0 EXIT ;  /* 0x000000000000894d */ /* 0x000fea0003800000 */
[----:B------:R-:W-:Y:S01]  /*01b0*/  UISETP.GT.U32.AND UP0, UPT, UR22, URZ, UPT ;  /* 0x000000ff1600728c */ /* 0x000fe2000bf04070 */
[----:B------:R-:W-:Y:S01]  /*01c0*/  PLOP3.LUT P0, PT, PT, PT, PT, 0x80, 0x8 ;  /* 0x000000000008781c */ /* 0x000fe20003f0f070 */
[----:B------:R-:W-:Y:S01]  /*01d0*/  IMAD.MOV.U32 R0, RZ, RZ, RZ ;  /* 0x000000ffff007224 */ /* 0x000fe200078e00ff */
[----:B------:R-:W-:-:S06]  /*01e0*/  UMOV UR4, 0xffffffff ;  /* 0xffffffff00047882 */ /* 0x000fcc0000000000 */
[----:B------:R-:W-:Y:S05]  /*01f0*/  BRA.U UP0, `(.L_x_1) ;  /* 0x0000000100307547 */ /* 0x000fea000b800000 */
[----:B------:R-:W1:Y:S01]  /*0200*/  LDCU.64 UR8, c[0x0][0x380] ;  /* 0x00007000ff0877ac */ /* 0x000e620008000a00 */
[----:B------:R-:W2:Y:S01]  /*0210*/  LDC R5, c[0x0][0x390] ;  /* 0x0000e400ff057b82 */ /* 0x000ea20000000800 */
[----:B------:R-:W-:Y:S01]  /*0220*/  PLOP3.LUT P0, PT, PT, PT, PT, 0x8, 0x80 ;  /* 0x000000000080781c */ /* 0x000fe20003f0e170 */
[----:B------:R-:W-:Y:S01]  /*0230*/  IMAD.MOV.U32 R0, RZ, RZ, 0x1 ;  /* 0x00000001ff007424 */ /* 0x000fe200078e00ff */
[----:B------:R-:W-:-:S04]  /*0240*/  UIADD3 UR5, UP0, UPT, UR4, UR14, URZ ;  /* 0x0000000e04057290 */ /* 0x000fc8000ff1e0ff */
[----:B------:R-:W-:Y:S02]  /*0250*/  ULEA.HI.X.SX32 UR6, UR4, UR15, 0x1, UP0 ;  /* 0x0000000f04067291 */ /* 0x000fe400080f0eff */
[----:B-1----:R-:W-:-:S04]  /*0260*/  ULEA UR4, UP0, UR5, UR8, 0x2 ;  /* 0x0000000805047291 */ /* 0x002fc8000f8010ff */
[----:B------:R-:W-:Y:S02]  /*0270*/  ULEA.HI.X UR5, UR5, UR9, UR6, 0x2, UP0 ;  /* 0x0000000905057291 */ /* 0x000fe400080f1406 */
[----:B0-----:R-:W-:Y:S01]  /*0280*/  IMAD.U32 R2, RZ, RZ, UR4 ;  /* 0x00000004ff027e24 */ /* 0x001fe2000f8e00ff */
[----:B------:R-:W-:-:S03]  /*0290*/  UMOV UR4, 0xfffffffe ;  /* 0xfffffffe00047882 */ /* 0x000fc60000000000 */
[----:B------:R-:W-:-:S05]  /*02a0*/  MOV R3, UR5 ;  /* 0x0000000500037c02 */ /* 0x000fca0008000f00 */
[----:B--2---:R1:W-:Y:S02]  /*02b0*/  STG.E desc[UR16][R2.64], R5 ;  /* 0x0000000502007986 */ /* 0x0043e4000c101910 */
.L_x_1:
[C---:B------:R-:W-:Y:S02]  /*02c0*/  ISETP.LT.U32.AND P1, PT, R0.reuse, UR22, PT ;  /* 0x0000001600007c0c */ /* 0x040fe4000bf21070 */
[----:B01----:R-:W-:-:S04]  /*02d0*/  IADD3 R2, PT, PT, -R0, UR22, RZ ;  /* 0x0000001600027c10 */ /* 0x003fc8000fffe1ff */
[----:B------:R-:W-:-:S13]  /*02e0*/  ISETP.LE.U32.OR P1, PT, R2, 0x3, !P1 ;  /* 0x000000030200780c */ /* 0x000fda0004f23470 */
[----:B------:R-:W-:Y:S05]  /*02f0*/  @P1 BRA `(.L_x_2) ;  /* 0x00000000009c1947 */ /* 0x000fea0003800000 */
[----:B------:R-:W0:Y:S01]  /*0300*/  LDC R11, c[0x0][0x390] ;  /* 0x0000e400ff0b7b82 */ /* 0x000e220000000800 */
[----:B------:R-:W-:Y:S01]  /*0310*/  PLOP3.LUT P0, PT, PT, PT, PT, 0x8, 0x80 ;  /* 0x000000000080781c */ /* 0x000fe20003f0e170 */
[----:B------:R-:W1:Y:S01]  /*0320*/  LDCU.64 UR24, c[0x0][0x380] ;  /* 0x00007000ff1877ac */ /* 0x000e620008000a00 */
[----:B------:R-:W-:-:S12]  /*0330*/  UIADD3 UR13, UPT, UPT, UR22, -0x3, URZ ;  /* 0xfffffffd160d7890 */ /* 0x000fd8000fffe0ff */
.L_x_3:
[----:B------:R-:W-:Y:S01]  /*0340*/  UIADD3 UR12, UP0, UPT, UR4, UR14, URZ ;  /* 0x0000000e040c7290 */ /* 0x000fe2000ff1e0ff */
[----:B------:R-:W-:Y:S01]  /*0350*/  IADD3 R0, PT, PT, R0, 0x4, RZ ;  /* 0x0000000400007810 */ /* 0x000fe20007ffe0ff */
[----:B------:R-:W-:Y:S02]  /*0360*/  UIADD3 UR5, UPT, UPT, UR4, -0x1, URZ ;  /* 0xffffffff04057890 */ /* 0x000fe4000fffe0ff */
[----:B------:R-:W-:Y:S01]  /*0370*/  UIADD3 UR6, UPT, UPT, UR4, -0x2, URZ ;  /* 0xfffffffe04067890 */ /* 0x000fe2000fffe0ff */
[----:B------:R-:W-:Y:S01]  /*0380*/  ISETP.GE.U32.AND P1, PT, R0, UR13, PT ;  /* 0x0000000d00007c0c */ /* 0x000fe2000bf26070 */
[----:B------:R-:W-:Y:S02]  /*0390*/  UIADD3 UR7, UPT, UPT, UR4, -0x3, URZ ;  /* 0xfffffffd04077890 */ /* 0x000fe4000fffe0ff */
[----:B------:R-:W-:Y:S02]  /*03a0*/  ULEA.HI.X.SX32 UR11, UR4, UR15, 0x1, UP0 ;  /* 0x0000000f040b7291 */ /* 0x000fe400080f0eff */
[----:B-1----:R-:W-:-:S02]  /*03b0*/  ULEA UR21, UP2, UR12, UR24, 0x2 ;  /* 0x000000180c157291 */ /* 0x002fc4000f8410ff */
[----:B------:R-:W-:Y:S02]  /*03c0*/  UIADD3 UR10, UP3, UPT, UR5, UR14, URZ ;  /* 0x0000000e050a7290 */ /* 0x000fe4000ff7e0ff */
[----:B------:R-:W-:Y:S02]  /*03d0*/  UIADD3 UR9, UP0, UPT, UR6, UR14, URZ ;  /* 0x0000000e06097290 */ /* 0x000fe4000ff1e0ff */
[----:B------:R-:W-:Y:S01]  /*03e0*/  UIADD3 UR8, UP1, UPT, UR7, UR14, URZ ;  /* 0x0000000e07087290 */ /* 0x000fe2000ff3e0ff */
[----:B--2---:R-:W-:Y:S01]  /*03f0*/  IMAD.U32 R2, RZ, RZ, UR21 ;  /* 0x00000015ff027e24 */ /* 0x004fe2000f8e00ff */
[----:B------:R-:W-:Y:S02]  /*0400*/  ULEA.HI.X UR12, UR12, UR25, UR11, 0x2, UP2 ;  /* 0x000000190c0c7291 */ /* 0x000fe400090f140b */
[----:B------:R-:W-:Y:S02]  /*0410*/  ULEA.HI.X.SX32 UR11, UR5, UR15, 0x1, UP3 ;  /* 0x0000000f050b7291 */ /* 0x000fe400098f0eff */
[----:B------:R-:W-:-:S02]  /*0420*/  ULEA UR20, UP2, UR10, UR24, 0x2 ;  /* 0x000000180a147291 */ /* 0x000fc4000f8410ff */
[----:B------:R-:W-:Y:S01]  /*0430*/  ULEA.HI.X.SX32 UR6, UR6, UR15, 0x1, UP0 ;  /* 0x0000000f06067291 */ /* 0x000fe200080f0eff */
[----:B------:R-:W-:Y:S01]  /*0440*/  IMAD.U32 R3, RZ, RZ, UR12 ;  /* 0x0000000cff037e24 */ /* 0x000fe2000f8e00ff */
[----:B------:R-:W-:Y:S02]  /*0450*/  ULEA UR19, UP0, UR9, UR24, 0x2 ;  /* 0x0000001809137291 */ /* 0x000fe4000f8010ff */
[----:B------:R-:W-:Y:S01]  /*0460*/  ULEA.HI.X.SX32 UR5, UR7, UR15, 0x1, UP1 ;  /* 0x0000000f07057291 */ /* 0x000fe200088f0eff */
[----:B------:R-:W-:Y:S01]  /*0470*/  IMAD.U32 R4, RZ, RZ, UR20 ;  /* 0x00000014ff047e24 */ /* 0x000fe2000f8e00ff */
[----:B------:R-:W-:Y:S01]  /*0480*/  ULEA UR18, UP1, UR8, UR24, 0x2 ;  /* 0x0000001808127291 */ /* 0x000fe2000f8210ff */
[----:B0-----:R2:W-:Y:S01]  /*0490*/  STG.E desc[UR16][R2.64], R11 ;  /* 0x0000000b02007986 */ /* 0x0015e2000c101910 */
[----:B------:R-:W-:Y:S01]  /*04a0*/  ULEA.HI.X UR7, UR10, UR25, UR11, 0x2, UP2 ;  /* 0x000000190a077291 */ /* 0x000fe200090f140b */
[----:B------:R-:W-:Y:S01]  /*04b0*/  MOV R6, UR19 ;  /* 0x0000001300067c02 */ /* 0x000fe20008000f00 */
[----:B------:R-:W-:-:S02]  /*04c0*/  ULEA.HI.X UR6, UR9, UR25, UR6, 0x2, UP0 ;  /* 0x0000001909067291 */ /* 0x000fc400080f1406 */
[----:B------:R-:W-:Y:S01]  /*04d0*/  ULEA.HI.X UR5, UR8, UR25, UR5, 0x2, UP1 ;  /* 0x0000001908057291 */ /* 0x000fe200088f1405 */
[----:B------:R-:W-:Y:S01]  /*04e0*/  IMAD.U32 R8, RZ, RZ, UR18 ;  /* 0x00000012ff087e24 */ /* 0x000fe2000f8e00ff */
[----:B------:R-:W-:Y:S01]  /*04f0*/  UIADD3 UR4, UPT, UPT, UR4, -0x4, URZ ;  /* 0xfffffffc04047890 */ /* 0x000fe2000fffe0ff */
[----:B------:R-:W-:Y:S02]  /*0500*/  IMAD.U32 R5, RZ, RZ, UR7 ;  /* 0x00000007ff057e24 */ /* 0x000fe4000f8e00ff */
[----:B------:R-:W-:Y:S02]  /*0510*/  IMAD.U32 R7, RZ, RZ, UR6 ;  /* 0x00000006ff077e24 */ /* 0x000fe4000f8e00ff */
[----:B------:R-:W-:Y:S01]  /*0520*/  IMAD.U32 R9, RZ, RZ, UR5 ;  /* 0x00000005ff097e24 */ /* 0x000fe2000f8e00ff */
[----:B------:R2:W-:Y:S04]  /*0530*/  STG.E desc[UR16][R4.64], R11 ;  /* 0x0000000b04007986 */ /* 0x0005e8000c101910 */
[----:B------:R2:W-:Y:S04]  /*0540*/  STG.E desc[UR16][R6.64], R11 ;  /* 0x0000000b06007986 */ /* 0x0005e8000c101910 */
[----:B------:R2:W-:Y:S01]  /*0550*/  STG.E desc[UR16][R8.64], R11 ;  /* 0x0000000b08007986 */ /* 0x0005e2000c101910 */
[----:B------:R-:W-:Y:S05]  /*0560*/  @!P1 BRA `(.L_x_3) ;  /* 0xfffffffc00749947 */ /* 0x000fea000383ffff */
.L_x_2:
[C---:B------:R-:W-:Y:S02]  /*0570*/  ISETP.LT.U32.AND P1, PT, R0.reuse, UR22, PT ;  /* 0x0000001600007c0c */ /* 0x040fe4000bf21070 */
[----:B--2---:R-:W-:-:S04]  /*0580*/  IADD3 R2, PT, PT, -R0, UR22, RZ ;  /* 0x0000001600027c10 */ /* 0x004fc8000fffe1ff */
[----:B------:R-:W-:-:S13]  /*0590*/  ISETP.LE.U32.OR P1, PT, R2, 0x1, !P1 ;  /* 0x000000010200780c */ /* 0x000fda0004f23470 */
[----:B------:R-:W-:Y:S05]  /*05a0*/  @P1 BRA `(.L_x_4) ;  /* 0x0000000000501947 */ /* 0x000fea0003800000 */
[----:B------:R-:W0:Y:S01]  /*05b0*/  LDCU.64 UR10, c[0x0][0x380] ;  /* 0x00007000ff0a77ac */ /* 0x000e220008000a00 */
[----:B------:R-:W1:Y:S01]  /*05c0*/  LDC R7, c[0x0][0x390] ;  /* 0x0000e400ff077b82 */ /* 0x000e620000000800 */
[----:B------:R-:W-:Y:S01]  /*05d0*/  PLOP3.LUT P0, PT, PT, PT, PT, 0x8, 0x80 ;  /* 0x000000000080781c */ /* 0x000fe20003f0e170 */
[----:B------:R-:W-:Y:S01]  /*05e0*/  UIADD3 UR5, UPT, UPT, UR4, -0x1, URZ ;  /* 0xffffffff04057890 */ /* 0x000fe2000fffe0ff */
[----:B------:R-:W-:Y:S01]  /*05f0*/  IADD3 R0, PT, PT, R0, 0x2, RZ ;  /* 0x0000000200007810 */ /* 0x000fe20007ffe0ff */
[----:B------:R-:W-:Y:S02]  /*0600*/  UIADD3 UR8, UP1, UPT, UR4, UR14, URZ ;  /* 0x0000000e04087290 */ /* 0x000fe4000ff3e0ff */
[----:B------:R-:W-:Y:S02]  /*0610*/  UIADD3 UR6, UP0, UPT, UR5, UR14, URZ ;  /* 0x0000000e05067290 */ /* 0x000fe4000ff1e0ff */
[----:B------:R-:W-:Y:S02]  /*0620*/  ULEA.HI.X.SX32 UR9, UR4, UR15, 0x1, UP1 ;  /* 0x0000000f04097291 */ /* 0x000fe400088f0eff */
[----:B------:R-:W-:-:S02]  /*0630*/  ULEA.HI.X.SX32 UR7, UR5, UR15, 0x1, UP0 ;  /* 0x0000000f05077291 */ /* 0x000fc400080f0eff */
[----:B------:R-:W-:Y:S02]  /*0640*/  UIADD3 UR4, UPT, UPT, UR4, -0x2, URZ ;  /* 0xfffffffe04047890 */ /* 0x000fe4000fffe0ff */
[----:B0-----:R-:W-:Y:S02]  /*0650*/  ULEA UR12, UP1, UR8, UR10, 0x2 ;  /* 0x0000000a080c7291 */ /* 0x001fe4000f8210ff */
[----:B------:R-:W-:Y:S02]  /*0660*/  ULEA UR5, UP0, UR6, UR10, 0x2 ;  /* 0x0000000a06057291 */ /* 0x000fe4000f8010ff */
[----:B------:R-:W-:Y:S02]  /*0670*/  ULEA.HI.X UR9, UR8, UR11, UR9, 0x2, UP1 ;  /* 0x0000000b08097291 */ /* 0x000fe400088f1409 */
[----:B------:R-:W-:Y:S01]  /*0680*/  ULEA.HI.X UR6, UR6, UR11, UR7, 0x2, UP0 ;  /* 0x0000000b06067291 */ /* 0x000fe200080f1407 */
[----:B------:R-:W-:Y:S02]  /*0690*/  IMAD.U32 R4, RZ, RZ, UR12 ;  /* 0x0000000cff047e24 */ /* 0x000fe4000f8e00ff */
[----:B------:R-:W-:-:S02]  /*06a0*/  IMAD.U32 R2, RZ, RZ, UR5 ;  /* 0x00000005ff027e24 */ /* 0x000fc4000f8e00ff */
[----:B------:R-:W-:Y:S02]  /*06b0*/  IMAD.U32 R5, RZ, RZ, UR9 ;  /* 0x00000009ff057e24 */ /* 0x000fe4000f8e00ff */
[----:B------:R-:W-:-:S03]  /*06c0*/  IMAD.U32 R3, RZ, RZ, UR6 ;  /* 0x00000006ff037e24 */ /* 0x000fc6000f8e00ff */
[----:B-1----:R0:W-:Y:S04]  /*06d0*/  STG.E desc[UR16][R4.64], R7 ;  /* 0x0000000704007986 */ /* 0x0021e8000c101910 */
[----:B------:R0:W-:Y:S02]  /*06e0*/  STG.E desc[UR16][R2.64], R7 ;  /* 0x0000000702007986 */ /* 0x0001e4000c101910 */
.L_x_4:
[----:B------:R-:W-:-:S13]  /*06f0*/  ISETP.LT.U32.OR P0, PT, R0, UR22, P0 ;  /* 0x0000001600007c0c */ /* 0x000fda0008701470 */
[----:B------:R-:W-:Y:S05]  /*0700*/  @!P0 EXIT ;  /* 0x000000000000894d */ /* 0x000fea0003800000 */
[----:B------:R-:W1:Y:S01]  /*0710*/  LDCU.64 UR8, c[0x0][0x380] ;  /* 0x00007000ff0877ac */ /* 0x000e620008000a00 */
[----:B0-----:R-:W0:Y:S01]  /*0720*/  LDC R5, c[0x0][0x390] ;  /* 0x0000e400ff057b82 */ /* 0x001e220000000800 */
[----:B------:R-:W-:-:S04]  /*0730*/  UIADD3 UR5, UP0, UPT, UR4, UR14, URZ ;  /* 0x0000000e04057290 */ /* 0x000fc8000ff1e0ff */
[----:B------:R-:W-:Y:S02]  /*0740*/  ULEA.HI.X.SX32 UR6, UR4, UR15, 0x1, UP0 ;  /* 0x0000000f04067291 */ /* 0x000fe400080f0eff */
[----:B-1----:R-:W-:-:S04]  /*0750*/  ULEA UR4, UP0, UR5, UR8, 0x2 ;  /* 0x0000000805047291 */ /* 0x002fc8000f8010ff */
[----:B------:R-:W-:Y:S02]  /*0760*/  ULEA.HI.X UR5, UR5, UR9, UR6, 0x2, UP0 ;  /* 0x0000000905057291 */ /* 0x000fe400080f1406 */
[----:B------:R-:W-:-:S04]  /*0770*/  IMAD.U32 R2, RZ, RZ, UR4 ;  /* 0x00000004ff027e24 */ /* 0x000fc8000f8e00ff */
[----:B------:R-:W-:-:S05]  /*0780*/  IMAD.U32 R3, RZ, RZ, UR5 ;  /* 0x00000005ff037e24 */ /* 0x000fca000f8e00ff */
[----:B0-----:R-:W-:Y:S01]  /*0790*/  STG.E desc[UR16][R2.64], R5 ;  /* 0x0000000502007986 */ /* 0x001fe2000c101910 */
[----:B------:R-:W-:Y:S05]  /*07a0*/  EXIT ;  /* 0x000000000000794d */ /* 0x000fea0003800000 */
.L_x_5:
        /* <DEDUP_REMOVED lines=13> */
.L_x_7:


//--------------------- .nv.shared.reserved.0     --------------------------
	.section	.nv.shared.reserved.0,"aw",@nobits
	.weak		__nv_reservedSMEM_offset_0_alias
	.size		__nv_reservedSMEM_offset_0_alias, 0, 64
	.other		__nv_reservedSMEM_offset_0_alias,@"STO_CUDA_RESERVED_SHARED STV_DEFAULT"
__nv_reservedSMEM_offset_0_alias:
	.zero		0
	.zero		64


//--------------------- .nv.global                --------------------------
	.section	.nv.global,"aw",@nobits
.nv.global:
	.type		_ZN34_INTERNAL_ec8fd45d_4_k_cu_da38e7916thrust24THRUST_300001_SM_1000_NS3seqE,@object
	.size		_ZN34_INTERNAL_ec8fd45d_4_k_cu_da38e7916thrust24THRUST_300001_SM_1000_NS3seqE,(_ZN34_INTERNAL_ec8fd45d_4_k_cu_da38e7914cuda3std3__48in_placeE - _ZN34_INTERNAL_ec8fd45d_4_k_cu_da38e7916thrust24THRUST_300001_SM_1000_NS3seqE)
_ZN34_INTERNAL_ec8fd45d_4_k_cu_da38e7916thrust24THRUST_300001_SM_1000_NS3seqE:
	.zero		1
	.type		_ZN34_INTERNAL_ec8fd45d_4_k_cu_da38e7914cuda3std3__48in_placeE,@object
	.size		_ZN34_INTERNAL_ec8fd45d_4_k_cu_da38e7914cuda3std3__48in_placeE,(_ZN34_INTERNAL_ec8fd45d_4_k_cu_da38e7914cuda3std6ranges3__45__cpo4sizeE - _ZN34_INTERNAL_ec8fd45d_4_k_cu_da38e7914cuda3std3__48in_placeE)
_ZN34_INTERNAL_ec8fd45d_4_k_cu_da38e7914cuda3std3__48in_placeE:
	.zero		1
	.type		_ZN34_INTERNAL_ec8fd45d_4_k_cu_da38e7914cuda3std6ranges3__45__cpo4sizeE,@object
	.size		_ZN34_INTERNAL_ec8fd45d_4_k_cu_da38e7914cuda3std6ranges3__45__cpo4sizeE,(_ZN34_INTERNAL_ec8fd45d_4_k_cu_da38e7916thrust24THRUST_300001_SM_1000_NS12placeholders2_3E - _ZN34_INTERNAL_ec8fd45d_4_k_cu_da38e7914cuda3std6ranges3__45__cpo4sizeE)
_ZN34_INTERNAL_ec8fd45d_4_k_cu_da38e7914cuda3std6ranges3__45__cpo4sizeE:
	.zero		1
	.type		_ZN34_INTERNAL_ec8fd45d_4_k_cu_da38e7916thrust24THRUST_300001_SM_1000_NS12placeholders2_3E,@object
	.size		_ZN34_INTERNAL_ec8fd45d_4_k_cu_da38e7916thrust24THRUST_300001_SM_1000_NS12placeholders2_3E,(_ZN34_INTERNAL_ec8fd45d_4_k_cu_da38e7914cuda3std3__45__cpo6cbeginE - _ZN34_INTERNAL_ec8fd45d_4_k_cu_da38e7916thrust24THRUST_300001_SM_1000_NS12placeholders2_3E)
_ZN34_INTERNAL_ec8fd45d_4_k_cu_da38e7916thrust24THRUST_300001_SM_1000_NS12placeholders2_3E:
	.zero		1
	.type		_ZN34_INTERNAL_ec8fd45d_4_k_cu_da38e7914cuda3std3__45__cpo6cbeginE,@object
	.size		_ZN34_INTERNAL_ec8fd45d_4_k_cu_da38e7914cuda3std3__45__cpo6cbeginE,(_ZN34_INTERNAL_ec8fd45d_4_k_cu_da38e7914cuda3std6ranges3__45__cpo6cbeginE - _ZN34_INTERNAL_ec8fd45d_4_k_cu_da38e7914cuda3std3__45__cpo6cbeginE)
_ZN34_INTERNAL_ec8fd45d_4_k_cu_da38e7914cuda3std3__45__cpo6cbeginE:
	.zero		1
	.type		_ZN34_INTERNAL_ec8fd45d_4_k_cu_da38e7914cuda3std6ranges3__45__cpo6cbeginE,@object
	.size		_ZN34_INTERNAL_ec8fd45d_4_k_cu_da38e7914cuda3std6ranges3__45__cpo6cbeginE,(_ZN34_INTERNAL_ec8fd45d_4_k_cu_da38e7916thrust24THRUST_300001_SM_1000_NS12placeholders2_7E - _ZN34_INTERNAL_ec8fd45d_4_k_cu_da38e7914cuda3std6ranges3__45__cpo6cbeginE)
_ZN34_INTERNAL_ec8fd45d_4_k_cu_da38e7914cuda3std6ranges3__45__cpo6cbeginE:
	.zero		1
	.type		_ZN34_INTERNAL_ec8fd45d_4_k_cu_da38e7916thrust24THRUST_300001_SM_1000_NS12placeholders2_7E,@object
	.size		_ZN34_INTERNAL_ec8fd45d_4_k_cu_da38e7916thrust24THRUST_300001_SM_1000_NS12placeholders2_7E,(_ZN34_INTERNAL_ec8fd45d_4_k_cu_da38e7914cuda3std3__45__cpo7crbeginE - _ZN34_INTERNAL_ec8fd45d_4_k_cu_da38e7916thrust24THRUST_300001_SM_1000_NS12placeholders2_7E)
_ZN34_INTERNAL_ec8fd45d_4_k_cu_da38e7916thrust24THRUST_300001_SM_1000_NS12placeholders2_7E:
	.zero		1
	.type		_ZN34_INTERNAL_ec8fd45d_4_k_cu_da38e7914cuda3std3__45__cpo7crbeginE,@object
	.size		_ZN34_INTERNAL_ec8fd45d_4_k_cu_da38e7914cuda3std3__45__cpo7crbeginE,(_ZN34_INTERNAL_ec8fd45d_4_k_cu_da38e7914cuda3std6ranges3__45__cpo4nextE - _ZN34_INTERNAL_ec8fd45d_4_k_cu_da38e7914cuda3std3__45__cpo7crbeginE)
_ZN34_INTERNAL_ec8fd45d_4_k_cu_da38e7914cuda3std3__45__cpo7crbeginE:
	.zero		1
	.type		_ZN34_INTERNAL_ec8fd45d_4_k_cu_da38e7914cuda3std6ranges3__45__cpo4nextE,@object
	.size		_ZN34_INTERNAL_ec8fd45d_4_k_cu_da38e7914cuda3std6ranges3__45__cpo4nextE,(_ZN34_INTERNAL_ec8fd45d_4_k_cu_da38e7914cuda3std6ranges3__45__cpo4swapE - _ZN34_INTERNAL_ec8fd45d_4_k_cu_da38e7914cuda3std6ranges3__45__cpo4nextE)
_ZN34_INTERNAL_ec8fd45d_4_k_cu_da38e7914cuda3std6ranges3__45__cpo4nextE:
	.zero		1
	.type		_ZN34_INTERNAL_ec8fd45d_4_k_cu_da38e7914cuda3std6ranges3__45__cpo4swapE,@object
	.size		_ZN34_INTERNAL_ec8fd45d_4_k_cu_da38e7914cuda3std6ranges3__45__cpo4swapE,(_ZN34_INTERNAL_ec8fd45d_4_k_cu_da38e7916thrust24THRUST_300001_SM_1000_NS8cuda_cub10par_nosyncE - _ZN34_INTERNAL_ec8fd45d_4_k_cu_da38e7914cuda3std6ranges3__45__cpo4swapE)
_ZN34_INTERNAL_ec8fd45d_4_k_cu_da38e7914cuda3std6ranges3__45__cpo4swapE:
	.zero		1
	.type		_ZN34_INTERNAL_ec8fd45d_4_k_cu_da38e7916thrust24THRUST_300001_SM_1000_NS8cuda_cub10par_nosyncE,@object
	.size		_ZN34_INTERNAL_ec8fd45d_4_k_cu_da38e7916thrust24THRUST_300001_SM_1000_NS8cuda_cub10par_nosyncE,(_ZN34_INTERNAL_ec8fd45d_4_k_cu_da38e7916thrust24THRUST_300001_SM_1000_NS12placeholders2_9E - _ZN34_INTERNAL_ec8fd45d_4_k_cu_da38e7916thrust24THRUST_300001_SM_1000_NS8cuda_cub10par_nosyncE)
_ZN34_INTERNAL_ec8fd45d_4_k_cu_da38e7916thrust24THRUST_300001_SM_1000_NS8cuda_cub10par_nosyncE:
	.zero		1
	.type		_ZN34_INTERNAL_ec8fd45d_4_k_cu_da38e7916thrust24THRUST_300001_SM_1000_NS12placeholders2_9E,@object
	.size		_ZN34_INTERNAL_ec8fd45d_4_k_cu_da38e7916thrust24THRUST_300001_SM_1000_NS12placeholders2_9E,(_ZN34_INTERNAL_ec8fd45d_4_k_cu_da38e7914cuda3std3__436_GLOBAL__N__ec8fd45d_4_k_cu_da38e7916ignoreE - _ZN34_INTERNAL_ec8fd45d_4_k_cu_da38e7916thrust24THRUST_300001_SM_1000_NS12placeholders2_9E)
_ZN34_INTERNAL_ec8fd45d_4_k_cu_da38e7916thrust24THRUST_300001_SM_1000_NS12placeholders2_9E:
	.zero		1
	.type		_ZN34_INTERNAL_ec8fd45d_4_k_cu_da38e7914cuda3std3__436_GLOBAL__N__ec8fd45d_4_k_cu_da38e7916ignoreE,@object
	.size		_ZN34_INTERNAL_ec8fd45d_4_k_cu_da38e7914cuda3std3__436_GLOBAL__N__ec8fd45d_4_k_cu_da38e7916ignoreE,(_ZN34_INTERNAL_ec8fd45d_4_k_cu_da38e7914cuda3std6ranges3__45__cpo4dataE - _ZN34_INTERNAL_ec8fd45d_4_k_cu_da38e7914cuda3std3__436_GLOBAL__N__ec8fd45d_4_k_cu_da38e7916ignoreE)
_ZN34_INTERNAL_ec8fd45d_4_k_cu_da38e7914cuda3std3__436_GLOBAL__N__ec8fd45d_4_k_cu_da38e7916ignoreE:
	.zero		1
	.type		_ZN34_INTERNAL_ec8fd45d_4_k_cu_da38e7914cuda3std6ranges3__45__cpo4dataE,@object
	.size		_ZN34_INTERNAL_ec8fd45d_4_k_cu_da38e7914cuda3std6ranges3__45__cpo4dataE,(_ZN34_INTERNAL_ec8fd45d_4_k_cu_da38e7916thrust24THRUST_300001_SM_1000_NS12placeholders2_1E - _ZN34_INTERNAL_ec8fd45d_4_k_cu_da38e7914cuda3std6ranges3__45__cpo4dataE)
_ZN34_INTERNAL_ec8fd45d_4_k_cu_da38e7914cuda3std6ranges3__45__cpo4dataE:
	.zero		1
	.type		_ZN34_INTERNAL_ec8fd45d_4_k_cu_da38e7916thrust24THRUST_300001_SM_1000_NS12placeholders2_1E,@object
	.size		_ZN34_INTERNAL_ec8fd45d_4_k_cu_da38e7916thrust24THRUST_300001_SM_1000_NS12placeholders2_1E,(_ZN34_INTERNAL_ec8fd45d_4_k_cu_da38e7914cuda3std3__45__cpo5beginE - _ZN34_INTERNAL_ec8fd45d_4_k_cu_da38e7916thrust24THRUST_300001_SM_1000_NS12placeholders2_1E)
_ZN34_INTERNAL_ec8fd45d_4_k_cu_da38e7916thrust24THRUST_300001_SM_1000_NS12placeholders2_1E:
	.zero		1
	.type		_ZN34_INTERNAL_ec8fd45d_4_k_cu_da38e7914cuda3std3__45__cpo5beginE,@object
	.size		_ZN34_INTERNAL_ec8fd45d_4_k_cu_da38e7914cuda3std3__45__cpo5beginE,(_ZN34_INTERNAL_ec8fd45d_4_k_cu_da38e7914cuda3std6ranges3__45__cpo5beginE - _ZN34_INTERNAL_ec8fd45d_4_k_cu_da38e7914cuda3std3__45__cpo5beginE)
_ZN34_INTERNAL_ec8fd45d_4_k_cu_da38e7914cuda3std3__45__cpo5beginE:
	.zero		1
	.type		_ZN34_INTERNAL_ec8fd45d_4_k_cu_da38e7914cuda3std6ranges3__45__cpo5beginE,@object
	.size		_ZN34_INTERNAL_ec8fd45d_4_k_cu_da38e7914cuda3std6ranges3__45__cpo5beginE,(_ZN34_INTERNAL_ec8fd45d_4_k_cu_da38e7916thrust24THRUST_300001_SM_1000_NS12placeholders2_5E - _ZN34_INTERNAL_ec8fd45d_4_k_cu_da38e7914cuda3std6ranges3__45__cpo5beginE)
_ZN34_INTERNAL_ec8fd45d_4_k_cu_da38e7914cuda3std6ranges3__45__cpo5beginE:
	.zero		1
	.type		_ZN34_INTERNAL_ec8fd45d_4_k_cu_da38e7916thrust24THRUST_300001_SM_1000_NS12placeholders2_5E,@object
	.size		_ZN34_INTERNAL_ec8fd45d_4_k_cu_da38e7916thrust24THRUST_300001_SM_1000_NS12placeholders2_5E,(_ZN34_INTERNAL_ec8fd45d_4_k_cu_da38e7914cuda3std3__45__cpo6rbeginE - _ZN34_INTERNAL_ec8fd45d_4_k_cu_da38e7916thrust24THRUST_300001_SM_1000_NS12placeholders2_5E)
_ZN34_INTERNAL_ec8fd45d_4_k_cu_da38e7916thrust24THRUST_300001_SM_1000_NS12placeholders2_5E:
	.zero		1
	.type		_ZN34_INTERNAL_ec8fd45d_4_k_cu_da38e7914cuda3std3__45__cpo6rbeginE,@object
	.size		_ZN34_INTERNAL_ec8fd45d_4_k_cu_da38e7914cuda3std3__45__cpo6rbeginE,(_ZN34_INTERNAL_ec8fd45d_4_k_cu_da38e7914cuda3std6ranges3__45__cpo7advanceE - _ZN34_INTERNAL_ec8fd45d_4_k_cu_da38e7914cuda3std3__45__cpo6rbeginE)
_ZN34_INTERNAL_ec8fd45d_4_k_cu_da38e7914cuda3std3__45__cpo6rbeginE:
	.zero		1
	.type		_ZN34_INTERNAL_ec8fd45d_4_k_cu_da38e7914cuda3std6ranges3__45__cpo7advanceE,@object
	.size		_ZN34_INTERNAL_ec8fd45d_4_k_cu_da38e7914cuda3std6ranges3__45__cpo7advanceE,(_ZN34_INTERNAL_ec8fd45d_4_k_cu_da38e7914cuda3std3__47nulloptE - _ZN34_INTERNAL_ec8fd45d_4_k_cu_da38e7914cuda3std6ranges3__45__cpo7advanceE)
_ZN34_INTERNAL_ec8fd45d_4_k_cu_da38e7914cuda3std6ranges3__45__cpo7advanceE:
	.zero		1
	.type		_ZN34_INTERNAL_ec8fd45d_4_k_cu_da38e7914cuda3std3__47nulloptE,@object
	.size		_ZN34_INTERNAL_ec8fd45d_4_k_cu_da38e7914cuda3std3__47nulloptE,(_ZN34_INTERNAL_ec8fd45d_4_k_cu_da38e7914cuda3std6ranges3__45__cpo8distanceE - _ZN34_INTERNAL_ec8fd45d_4_k_cu_da38e7914cuda3std3__47nulloptE)
_ZN34_INTERNAL_ec8fd45d_4_k_cu_da38e7914cuda3std3__47nulloptE:
	.zero		1
	.type		_ZN34_INTERNAL_ec8fd45d_4_k_cu_da38e7914cuda3std6ranges3__45__cpo8distanceE,@object
	.size		_ZN34_INTERNAL_ec8fd45d_4_k_cu_da38e7914cuda3std6ranges3__45__cpo8distanceE,(_ZN34_INTERNAL_ec8fd45d_4_k_cu_da38e7916thrust24THRUST_300001_SM_1000_NS12placeholders3_10E - _ZN34_INTERNAL_ec8fd45d_4_k_cu_da38e7914cuda3std6ranges3__45__cpo8distanceE)
_ZN34_INTERNAL_ec8fd45d_4_k_cu_da38e7914cuda3std6ranges3__45__cpo8distanceE:
	.zero		1
	.type		_ZN34_INTERNAL_ec8fd45d_4_k_cu_da38e7916thrust24THRUST_300001_SM_1000_NS12placeholders3_10E,@object
	.size		_ZN34_INTERNAL_ec8fd45d_4_k_cu_da38e7916thrust24THRUST_300001_SM_1000_NS12placeholders3_10E,(_ZN34_INTERNAL_ec8fd45d_4_k_cu_da38e7914cuda3std3__419piecewise_constructE - _ZN34_INTERNAL_ec8fd45d_4_k_cu_da38e7916thrust24THRUST_300001_SM_1000_NS12placeholders3_10E)
_ZN34_INTERNAL_ec8fd45d_4_k_cu_da38e7916thrust24THRUST_300001_SM_1000_NS12placeholders3_10E:
	.zero		1
	.type		_ZN34_INTERNAL_ec8fd45d_4_k_cu_da38e7914cuda3std3__419piecewise_constructE,@object
	.size		_ZN34_INTERNAL_ec8fd45d_4_k_cu_da38e7914cuda3std3__419piecewise_constructE,(_ZN34_INTERNAL_ec8fd45d_4_k_cu_da38e7914cuda3std6ranges3__45__cpo5cdataE - _ZN34_INTERNAL_ec8fd45d_4_k_cu_da38e7914cuda3std3__419piecewise_constructE)
_ZN34_INTERNAL_ec8fd45d_4_k_cu_da38e7914cuda3std3__419piecewise_constructE:
	.zero		1
	.type		_ZN34_INTERNAL_ec8fd45d_4_k_cu_da38e7914cuda3std6ranges3__45__cpo5cdataE,@object
	.size		_ZN34_INTERNAL_ec8fd45d_4_k_cu_da38e7914cuda3std6ranges3__45__cpo5cdataE,(_ZN34_INTERNAL_ec8fd45d_4_k_cu_da38e7916thrust24THRUST_300001_SM_1000_NS12placeholders2_2E - _ZN34_INTERNAL_ec8fd45d_4_k_cu_da38e7914cuda3std6ranges3__45__cpo5cdataE)
_ZN34_INTERNAL_ec8fd45d_4_k_cu_da38e7914cuda3std6ranges3__45__cpo5cdataE:
	.zero		1
	.type		_ZN34_INTERNAL_ec8fd45d_4_k_cu_da38e7916thrust24THRUST_300001_SM_1000_NS12placeholders2_2E,@object
	.size		_ZN34_INTERNAL_ec8fd45d_4_k_cu_da38e7916thrust24THRUST_300001_SM_1000_NS12placeholders2_2E,(_ZN34_INTERNAL_ec8fd45d_4_k_cu_da38e7914cuda3std3__45__cpo3endE - _ZN34_INTERNAL_ec8fd45d_4_k_cu_da38e7916thrust24THRUST_300001_SM_1000_NS12placeholders2_2E)
_ZN34_INTERNAL_ec8fd45d_4_k_cu_da38e7916thrust24THRUST_300001_SM_1000_NS12placeholders2_2E:
	.zero		1
	.type		_ZN34_INTERNAL_ec8fd45d_4_k_cu_da38e7914cuda3std3__45__cpo3endE,@object
	.size		_ZN34_INTERNAL_ec8fd45d_4_k_cu_da38e7914cuda3std3__45__cpo3endE,(_ZN34_INTERNAL_ec8fd45d_4_k_cu_da38e7914cuda3std6ranges3__45__cpo3endE - _ZN34_INTERNAL_ec8fd45d_4_k_cu_da38e7914cuda3std3__45__cpo3endE)
_ZN34_INTERNAL_ec8fd45d_4_k_cu_da38e7914cuda3std3__45__cpo3endE:
	.zero		1
	.type		_ZN34_INTERNAL_ec8fd45d_4_k_cu_da38e7914cuda3std6ranges3__45__cpo3endE,@object
	.size		_ZN34_INTERNAL_ec8fd45d_4_k_cu_da38e7914cuda3std6ranges3__45__cpo3endE,(_ZN34_INTERNAL_ec8fd45d_4_k_cu_da38e7916thrust24THRUST_300001_SM_1000_NS12placeholders2_6E - _ZN34_INTERNAL_ec8fd45d_4_k_cu_da38e7914cuda3std6ranges3__45__cpo3endE)
_ZN34_INTERNAL_ec8fd45d_4_k_cu_da38e7914cuda3std6ranges3__45__cpo3endE:
	.zero		1
	.type		_ZN34_INTERNAL_ec8fd45d_4_k_cu_da38e7916thrust24THRUST_300001_SM_1000_NS12placeholders2_6E,@object
	.size		_ZN34_INTERNAL_ec8fd45d_4_k_cu_da38e7916thrust24THRUST_300001_SM_1000_NS12placeholders2_6E,(_ZN34_INTERNAL_ec8fd45d_4_k_cu_da38e7914cuda3std3__45__cpo4rendE - _ZN34_INTERNAL_ec8fd45d_4_k_cu_da38e7916thrust24THRUST_300001_SM_1000_NS12placeholders2_6E)
_ZN34_INTERNAL_ec8fd45d_4_k_cu_da38e7916thrust24THRUST_300001_SM_1000_NS12placeholders2_6E:
	.zero		1
	.type		_ZN34_INTERNAL_ec8fd45d_4_k_cu_da38e7914cuda3std3__45__cpo4rendE,@object
	.size		_ZN34_INTERNAL_ec8fd45d_4_k_cu_da38e7914cuda3std3__45__cpo4rendE,(_ZN34_INTERNAL_ec8fd45d_4_k_cu_da38e7914cuda3std6ranges3__45__cpo9iter_swapE - _ZN34_INTERNAL_ec8fd45d_4_k_cu_da38e7914cuda3std3__45__cpo4rendE)
_ZN34_INTERNAL_ec8fd45d_4_k_cu_da38e7914cuda3std3__45__cpo4rendE:
	.zero		1
	.type		_ZN34_INTERNAL_ec8fd45d_4_k_cu_da38e7914cuda3std6ranges3__45__cpo9iter_swapE,@object
	.size		_ZN34_INTERNAL_ec8fd45d_4_k_cu_da38e7914cuda3std6ranges3__45__cpo9iter_swapE,(_ZN34_INTERNAL_ec8fd45d_4_k_cu_da38e7914cuda3std3__48unexpectE - _ZN34_INTERNAL_ec8fd45d_4_k_cu_da38e7914cuda3std6ranges3__45__cpo9iter_swapE)
_ZN34_INTERNAL_ec8fd45d_4_k_cu_da38e7914cuda3std6ranges3__45__cpo9iter_swapE:
	.zero		1
	.type		_ZN34_INTERNAL_ec8fd45d_4_k_cu_da38e7914cuda3std3__48unexpectE,@object
	.size		_ZN34_INTERNAL_ec8fd45d_4_k_cu_da38e7914cuda3std3__48unexpectE,(_ZN34_INTERNAL_ec8fd45d_4_k_cu_da38e7916thrust24THRUST_300001_SM_1000_NS8cuda_cub3parE - _ZN34_INTERNAL_ec8fd45d_4_k_cu_da38e7914cuda3std3__48unexpectE)
_ZN34_INTERNAL_ec8fd45d_4_k_cu_da38e7914cuda3std3__48unexpectE:
	.zero		1
	.type		_ZN34_INTERNAL_ec8fd45d_4_k_cu_da38e7916thrust24THRUST_300001_SM_1000_NS8cuda_cub3parE,@object
	.size		_ZN34_INTERNAL_ec8fd45d_4_k_cu_da38e7916thrust24THRUST_300001_SM_1000_NS8cuda_cub3parE,(_ZN34_INTERNAL_ec8fd45d_4_k_cu_da38e7916thrust24THRUST_300001_SM_1000_NS12placeholders2_4E - _ZN34_INTERNAL_ec8fd45d_4_k_cu_da38e7916thrust24THRUST_300001_SM_1000_NS8cuda_cub3parE)
_ZN34_INTERNAL_ec8fd45d_4_k_cu_da38e7916thrust24THRUST_300001_SM_1000_NS8cuda_cub3parE:
	.zero		1
	.type		_ZN34_INTERNAL_ec8fd45d_4_k_cu_da38e7916thrust24THRUST_300001_SM_1000_NS12placeholders2_4E,@object
	.size		_ZN34_INTERNAL_ec8fd45d_4_k_cu_da38e7916thrust24THRUST_300001_SM_1000_NS12placeholders2_4E,(_ZN34_INTERNAL_ec8fd45d_4_k_cu_da38e7914cuda3std3__45__cpo4cendE - _ZN34_INTERNAL_ec8fd45d_4_k_cu_da38e7916thrust24THRUST_300001_SM_1000_NS12placeholders2_4E)
_ZN34_INTERNAL_ec8fd45d_4_k_cu_da38e7916thrust24THRUST_300001_SM_1000_NS12placeholders2_4E:
	.zero		1
	.type		_ZN34_INTERNAL_ec8fd45d_4_k_cu_da38e7914cuda3std3__45__cpo4cendE,@object
	.size		_ZN34_INTERNAL_ec8fd45d_4_k_cu_da38e7914cuda3std3__45__cpo4cendE,(_ZN34_INTERNAL_ec8fd45d_4_k_cu_da38e7914cuda3std6ranges3__45__cpo4cendE - _ZN34_INTERNAL_ec8fd45d_4_k_cu_da38e7914cuda3std3__45__cpo4cendE)
_ZN34_INTERNAL_ec8fd45d_4_k_cu_da38e7914cuda3std3__45__cpo4cendE:
	.zero		1
	.type		_ZN34_INTERNAL_ec8fd45d_4_k_cu_da38e7914cuda3std6ranges3__45__cpo4cendE,@object
	.size		_ZN34_INTERNAL_ec8fd45d_4_k_cu_da38e7914cuda3std6ranges3__45__cpo4cendE,(_ZN34_INTERNAL_ec8fd45d_4_k_cu_da38e7914cuda3std3__420unreachable_sentinelE - _ZN34_INTERNAL_ec8fd45d_4_k_cu_da38e7914cuda3std6ranges3__45__cpo4cendE)
_ZN34_INTERNAL_ec8fd45d_4_k_cu_da38e7914cuda3std6ranges3__45__cpo4cendE:
	.zero		1
	.type		_ZN34_INTERNAL_ec8fd45d_4_k_cu_da38e7914cuda3std3__420unreachable_sentinelE,@object
	.size		_ZN34_INTERNAL_ec8fd45d_4_k_cu_da38e7914cuda3std3__420unreachable_sentinelE,(_ZN34_INTERNAL_ec8fd45d_4_k_cu_da38e7914cuda3std6ranges3__45__cpo5ssizeE - _ZN34_INTERNAL_ec8fd45d_4_k_cu_da38e7914cuda3std3__420unreachable_sentinelE)
_ZN34_INTERNAL_ec8fd45d_4_k_cu_da38e7914cuda3std3__420unreachable_sentinelE:
	.zero		1
	.type		_ZN34_INTERNAL_ec8fd45d_4_k_cu_da38e7914cuda3std6ranges3__45__cpo5ssizeE,@object
	.size		_ZN34_INTERNAL_ec8fd45d_4_k_cu_da38e7914cuda3std6ranges3__45__cpo5ssizeE,(_ZN34_INTERNAL_ec8fd45d_4_k_cu_da38e7916thrust24THRUST_300001_SM_1000_NS12placeholders2_8E - _ZN34_INTERNAL_ec8fd45d_4_k_cu_da38e7914cuda3std6ranges3__45__cpo5ssizeE)
_ZN34_INTERNAL_ec8fd45d_4_k_cu_da38e7914cuda3std6ranges3__45__cpo5ssizeE:
	.zero		1
	.type		_ZN34_INTERNAL_ec8fd45d_4_k_cu_da38e7916thrust24THRUST_300001_SM_1000_NS12placeholders2_8E,@object
	.size		_ZN34_INTERNAL_ec8fd45d_4_k_cu_da38e7916thrust24THRUST_300001_SM_1000_NS12placeholders2_8E,(_ZN34_INTERNAL_ec8fd45d_4_k_cu_da38e7914cuda3std3__45__cpo5crendE - _ZN34_INTERNAL_ec8fd45d_4_k_cu_da38e7916thrust24THRUST_300001_SM_1000_NS12placeholders2_8E)
_ZN34_INTERNAL_ec8fd45d_4_k_cu_da38e7916thrust24THRUST_300001_SM_1000_NS12placeholders2_8E:
	.zero		1
	.type		_ZN34_INTERNAL_ec8fd45d_4_k_cu_da38e7914cuda3std3__45__cpo5crendE,@object
	.size		_ZN34_INTERNAL_ec8fd45d_4_k_cu_da38e7914cuda3std3__45__cpo5crendE,(_ZN34_INTERNAL_ec8fd45d_4_k_cu_da38e7914cuda3std6ranges3__45__cpo4prevE - _ZN34_INTERNAL_ec8fd45d_4_k_cu_da38e7914cuda3std3__45__cpo5crendE)
_ZN34_INTERNAL_ec8fd45d_4_k_cu_da38e7914cuda3std3__45__cpo5crendE:
	.zero		1
	.type		_ZN34_INTERNAL_ec8fd45d_4_k_cu_da38e7914cuda3std6ranges3__45__cpo4prevE,@object
	.size		_ZN34_INTERNAL_ec8fd45d_4_k_cu_da38e7914cuda3std6ranges3__45__cpo4prevE,(_ZN34_INTERNAL_ec8fd45d_4_k_cu_da38e7914cuda3std6ranges3__45__cpo9iter_moveE - _ZN34_INTERNAL_ec8fd45d_4_k_cu_da38e7914cuda3std6ranges3__45__cpo4prevE)
_ZN34_INTERNAL_ec8fd45d_4_k_cu_da38e7914cuda3std6ranges3__45__cpo4prevE:
	.zero		1
	.type		_ZN34_INTERNAL_ec8fd45d_4_k_cu_da38e7914cuda3std6ranges3__45__cpo9iter_moveE,@object
	.size		_ZN34_INTERNAL_ec8fd45d_4_k_cu_da38e7914cuda3std6ranges3__45__cpo9iter_moveE,(_ZN34_INTERNAL_ec8fd45d_4_k_cu_da38e7916thrust24THRUST_300001_SM_1000_NS6system6detail10sequential3seqE - _ZN34_INTERNAL_ec8fd45d_4_k_cu_da38e7914cuda3std6ranges3__45__cpo9iter_moveE)
_ZN34_INTERNAL_ec8fd45d_4_k_cu_da38e7914cuda3std6ranges3__45__cpo9iter_moveE:
	.zero		1
	.type		_ZN34_INTERNAL_ec8fd45d_4_k_cu_da38e7916thrust24THRUST_300001_SM_1000_NS6system6detail10sequential3seqE,@object
	.size		_ZN34_INTERNAL_ec8fd45d_4_k_cu_da38e7916thrust24THRUST_300001_SM_1000_NS6system6detail10sequential3seqE,(.L_31 - _ZN34_INTERNAL_ec8fd45d_4_k_cu_da38e7916thrust24THRUST_300001_SM_1000_NS6system6detail10sequential3seqE)
_ZN34_INTERNAL_ec8fd45d_4_k_cu_da38e7916thrust24THRUST_300001_SM_1000_NS6system6detail10sequential3seqE:
	.zero		1
.L_31:


//--------------------- .nv.constant0._ZN3cub18CUB_300001_SM_10006detail11EmptyKernelIvEEvv --------------------------
	.section	.nv.constant0._ZN3cub18CUB_300001_SM_10006detail11EmptyKernelIvEEvv,"a",@progbits
	.sectionflags	@""
	.align	4
.nv.constant0._ZN3cub18CUB_300001_SM_10006detail11EmptyKernelIvEEvv:
	.zero		896


//--------------------- .nv.constant0._Z5fill2Pfmf --------------------------
	.section	.nv.constant0._Z5fill2Pfmf,"a",@progbits
	.sectionflags	@""
	.align	4
.nv.constant0._Z5fill2Pfmf:
	.zero		916


//--------------------- SYMBOLS --------------------------

	.type		.nv.reservedSmem.offset0,@object
	.size		.nv.reservedSmem.offset0,0x4
